//
// Generated by NVIDIA NVVM Compiler
//
// Compiler Build ID: CL-36424714
// Cuda compilation tools, release 13.0, V13.0.88
// Based on NVVM 20.0.0
//

.version 9.0
.target sm_100
.address_size 64

	// .globl	_Z14transposeNaivePtPKt
// _ZZ18transposeCoalescedPtPKtE4tile has been demoted
// _ZZ18TransposeSharedMemPtPKtE4tile has been demoted
.extern .shared .align 16 .b8 shared_B[];

.visible .entry _Z14transposeNaivePtPKt(
	.param .u64 .ptr .align 1 _Z14transposeNaivePtPKt_param_0,
	.param .u64 .ptr .align 1 _Z14transposeNaivePtPKt_param_1
)
{
	.reg .b16 	%rs<5>;
	.reg .b32 	%r<18>;
	.reg .b64 	%rd<15>;

	ld.param.u64 	%rd1, [_Z14transposeNaivePtPKt_param_0];
	ld.param.u64 	%rd2, [_Z14transposeNaivePtPKt_param_1];
	mov.u32 	%r1, %ctaid.x;
	shl.b32 	%r2, %r1, 5;
	mov.u32 	%r3, %tid.x;
	add.s32 	%r4, %r2, %r3;
	mov.u32 	%r5, %ctaid.y;
	shl.b32 	%r6, %r5, 5;
	mov.u32 	%r7, %tid.y;
	add.s32 	%r8, %r6, %r7;
	mov.u32 	%r9, %nctaid.x;
	shl.b32 	%r10, %r9, 5;
	cvta.to.global.u64 	%rd3, %rd2;
	cvta.to.global.u64 	%rd4, %rd1;
	mad.lo.s32 	%r11, %r8, %r10, %r4;
	mul.wide.s32 	%rd5, %r11, 2;
	add.s64 	%rd6, %rd3, %rd5;
	ld.global.u16 	%rs1, [%rd6];
	mad.lo.s32 	%r12, %r4, %r10, %r8;
	mul.wide.s32 	%rd7, %r12, 2;
	add.s64 	%rd8, %rd4, %rd7;
	st.global.u16 	[%rd8], %rs1;
	shl.b32 	%r13, %r9, 8;
	add.s32 	%r14, %r11, %r13;
	mul.wide.s32 	%rd9, %r14, 2;
	add.s64 	%rd10, %rd3, %rd9;
	ld.global.u16 	%rs2, [%rd10];
	st.global.u16 	[%rd8+16], %rs2;
	shl.b32 	%r15, %r9, 9;
	add.s32 	%r16, %r11, %r15;
	mul.wide.s32 	%rd11, %r16, 2;
	add.s64 	%rd12, %rd3, %rd11;
	ld.global.u16 	%rs3, [%rd12];
	st.global.u16 	[%rd8+32], %rs3;
	add.s32 	%r17, %r16, %r13;
	mul.wide.s32 	%rd13, %r17, 2;
	add.s64 	%rd14, %rd3, %rd13;
	ld.global.u16 	%rs4, [%rd14];
	st.global.u16 	[%rd8+48], %rs4;
	ret;

}
	// .globl	_Z18transposeCoalescedPtPKt
.visible .entry _Z18transposeCoalescedPtPKt(
	.param .u64 .ptr .align 1 _Z18transposeCoalescedPtPKt_param_0,
	.param .u64 .ptr .align 1 _Z18transposeCoalescedPtPKt_param_1
)
{
	.reg .b16 	%rs<5>;
	.reg .b32 	%r<35>;
	.reg .b32 	%f<9>;
	.reg .b64 	%rd<21>;
	// demoted variable
	.shared .align 4 .b8 _ZZ18transposeCoalescedPtPKtE4tile[4096];
	ld.param.u64 	%rd1, [_Z18transposeCoalescedPtPKt_param_0];
	ld.param.u64 	%rd2, [_Z18transposeCoalescedPtPKt_param_1];
	mov.u32 	%r1, %ctaid.x;
	shl.b32 	%r2, %r1, 5;
	mov.u32 	%r3, %tid.x;
	add.s32 	%r4, %r2, %r3;
	mov.u32 	%r5, %ctaid.y;
	shl.b32 	%r6, %r5, 5;
	mov.u32 	%r7, %tid.y;
	add.s32 	%r8, %r6, %r7;
	mov.u32 	%r9, %nctaid.x;
	shl.b32 	%r10, %r9, 5;
	shl.b32 	%r11, %r3, 2;
	mov.u32 	%r12, _ZZ18transposeCoalescedPtPKtE4tile;
	add.s32 	%r13, %r12, %r11;
	cvta.to.global.u64 	%rd3, %rd2;
	mad.lo.s32 	%r14, %r8, %r10, %r4;
	mul.wide.s32 	%rd4, %r14, 2;
	add.s64 	%rd5, %rd3, %rd4;
	ld.global.u16 	%rs1, [%rd5];
	cvt.rn.f32.u16 	%f1, %rs1;
	shl.b32 	%r15, %r7, 7;
	add.s32 	%r16, %r13, %r15;
	st.shared.f32 	[%r16], %f1;
	shl.b32 	%r17, %r9, 8;
	add.s32 	%r18, %r14, %r17;
	mul.wide.s32 	%rd6, %r18, 2;
	add.s64 	%rd7, %rd3, %rd6;
	ld.global.u16 	%rs2, [%rd7];
	cvt.rn.f32.u16 	%f2, %rs2;
	st.shared.f32 	[%r16+1024], %f2;
	shl.b32 	%r19, %r9, 9;
	add.s32 	%r20, %r14, %r19;
	mul.wide.s32 	%rd8, %r20, 2;
	add.s64 	%rd9, %rd3, %rd8;
	ld.global.u16 	%rs3, [%rd9];
	cvt.rn.f32.u16 	%f3, %rs3;
	st.shared.f32 	[%r16+2048], %f3;
	add.s32 	%r21, %r20, %r17;
	mul.wide.s32 	%rd10, %r21, 2;
	add.s64 	%rd11, %rd3, %rd10;
	ld.global.u16 	%rs4, [%rd11];
	cvt.rn.f32.u16 	%f4, %rs4;
	st.shared.f32 	[%r16+3072], %f4;
	bar.sync 	0;
	add.s32 	%r22, %r6, %r3;
	add.s32 	%r23, %r2, %r7;
	mad.lo.s32 	%r24, %r3, 124, %r13;
	cvta.to.global.u64 	%rd12, %rd1;
	shl.b32 	%r25, %r7, 2;
	add.s32 	%r26, %r24, %r25;
	ld.shared.f32 	%f5, [%r26];
	cvt.rzi.u32.f32 	%r27, %f5;
	mad.lo.s32 	%r28, %r23, %r10, %r22;
	mul.wide.s32 	%rd13, %r28, 2;
	add.s64 	%rd14, %rd12, %rd13;
	st.global.u16 	[%rd14], %r27;
	ld.shared.f32 	%f6, [%r26+32];
	cvt.rzi.u32.f32 	%r29, %f6;
	add.s32 	%r30, %r28, %r17;
	mul.wide.s32 	%rd15, %r30, 2;
	add.s64 	%rd16, %rd12, %rd15;
	st.global.u16 	[%rd16], %r29;
	ld.shared.f32 	%f7, [%r26+64];
	cvt.rzi.u32.f32 	%r31, %f7;
	add.s32 	%r32, %r28, %r19;
	mul.wide.s32 	%rd17, %r32, 2;
	add.s64 	%rd18, %rd12, %rd17;
	st.global.u16 	[%rd18], %r31;
	ld.shared.f32 	%f8, [%r26+96];
	cvt.rzi.u32.f32 	%r33, %f8;
	add.s32 	%r34, %r32, %r17;
	mul.wide.s32 	%rd19, %r34, 2;
	add.s64 	%rd20, %rd12, %rd19;
	st.global.u16 	[%rd20], %r33;
	ret;

}
	// .globl	_Z18TransposeSharedMemPtPKt
.visible .entry _Z18TransposeSharedMemPtPKt(
	.param .u64 .ptr .align 1 _Z18TransposeSharedMemPtPKt_param_0,
	.param .u64 .ptr .align 1 _Z18TransposeSharedMemPtPKt_param_1
)
{
	.reg .b16 	%rs<5>;
	.reg .b32 	%r<27>;
	.reg .b32 	%f<9>;
	.reg .b64 	%rd<17>;
	// demoted variable
	.shared .align 4 .b8 _ZZ18TransposeSharedMemPtPKtE4tile[4096];
	ld.param.u64 	%rd1, [_Z18TransposeSharedMemPtPKt_param_0];
	ld.param.u64 	%rd2, [_Z18TransposeSharedMemPtPKt_param_1];
	mov.u32 	%r1, %ctaid.x;
	shl.b32 	%r2, %r1, 5;
	mov.u32 	%r3, %tid.x;
	add.s32 	%r4, %r2, %r3;
	mov.u32 	%r5, %ctaid.y;
	shl.b32 	%r6, %r5, 5;
	mov.u32 	%r7, %tid.y;
	add.s32 	%r8, %r6, %r7;
	mov.u32 	%r9, %nctaid.x;
	cvta.to.global.u64 	%rd3, %rd2;
	mul.lo.s32 	%r10, %r9, %r8;
	shl.b32 	%r11, %r10, 5;
	add.s32 	%r12, %r11, %r4;
	mul.wide.s32 	%rd4, %r12, 2;
	add.s64 	%rd5, %rd3, %rd4;
	ld.global.u16 	%rs1, [%rd5];
	cvt.rn.f32.u16 	%f1, %rs1;
	shl.b32 	%r13, %r7, 5;
	add.s32 	%r14, %r13, %r3;
	shl.b32 	%r15, %r14, 2;
	mov.u32 	%r16, _ZZ18TransposeSharedMemPtPKtE4tile;
	add.s32 	%r17, %r16, %r15;
	st.shared.f32 	[%r17], %f1;
	shl.b32 	%r18, %r9, 8;
	add.s32 	%r19, %r12, %r18;
	mul.wide.s32 	%rd6, %r19, 2;
	add.s64 	%rd7, %rd3, %rd6;
	ld.global.u16 	%rs2, [%rd7];
	cvt.rn.f32.u16 	%f2, %rs2;
	st.shared.f32 	[%r17+1024], %f2;
	shl.b32 	%r20, %r9, 9;
	add.s32 	%r21, %r12, %r20;
	mul.wide.s32 	%rd8, %r21, 2;
	add.s64 	%rd9, %rd3, %rd8;
	ld.global.u16 	%rs3, [%rd9];
	cvt.rn.f32.u16 	%f3, %rs3;
	st.shared.f32 	[%r17+2048], %f3;
	add.s32 	%r22, %r21, %r18;
	mul.wide.s32 	%rd10, %r22, 2;
	add.s64 	%rd11, %rd3, %rd10;
	ld.global.u16 	%rs4, [%rd11];
	cvt.rn.f32.u16 	%f4, %rs4;
	st.shared.f32 	[%r17+3072], %f4;
	bar.sync 	0;
	cvta.to.global.u64 	%rd12, %rd1;
	ld.shared.f32 	%f5, [%r17];
	cvt.rzi.u32.f32 	%r23, %f5;
	add.s64 	%rd13, %rd12, %rd4;
	st.global.u16 	[%rd13], %r23;
	ld.shared.f32 	%f6, [%r17+1024];
	cvt.rzi.u32.f32 	%r24, %f6;
	add.s64 	%rd14, %rd12, %rd6;
	st.global.u16 	[%rd14], %r24;
	ld.shared.f32 	%f7, [%r17+2048];
	cvt.rzi.u32.f32 	%r25, %f7;
	add.s64 	%rd15, %rd12, %rd8;
	st.global.u16 	[%rd15], %r25;
	ld.shared.f32 	%f8, [%r17+3072];
	cvt.rzi.u32.f32 	%r26, %f8;
	add.s64 	%rd16, %rd12, %rd10;
	st.global.u16 	[%rd16], %r26;
	ret;

}
	// .globl	_Z9transposePtS_ii
.visible .entry _Z9transposePtS_ii(
	.param .u64 .ptr .align 1 _Z9transposePtS_ii_param_0,
	.param .u64 .ptr .align 1 _Z9transposePtS_ii_param_1,
	.param .u32 _Z9transposePtS_ii_param_2,
	.param .u32 _Z9transposePtS_ii_param_3
)
{
	.reg .pred 	%p<6>;
	.reg .b16 	%rs<3>;
	.reg .b32 	%r<20>;
	.reg .b64 	%rd<9>;

	ld.param.u64 	%rd1, [_Z9transposePtS_ii_param_0];
	ld.param.u64 	%rd2, [_Z9transposePtS_ii_param_1];
	ld.param.u32 	%r3, [_Z9transposePtS_ii_param_2];
	ld.param.u32 	%r4, [_Z9transposePtS_ii_param_3];
	mov.u32 	%r5, %ctaid.x;
	mov.u32 	%r6, %ntid.x;
	mov.u32 	%r7, %tid.x;
	mad.lo.s32 	%r1, %r5, %r6, %r7;
	mov.u32 	%r8, %ctaid.y;
	mov.u32 	%r9, %ntid.y;
	mov.u32 	%r10, %tid.y;
	mad.lo.s32 	%r2, %r8, %r9, %r10;
	setp.lt.s32 	%p2, %r2, %r3;
	setp.lt.s32 	%p3, %r1, %r4;
	and.pred  	%p1, %p2, %p3;
	not.pred 	%p4, %p1;
	@%p4 bra 	$L__BB3_2;
	cvta.to.global.u64 	%rd3, %rd1;
	mad.lo.s32 	%r11, %r4, %r2, %r1;
	mul.wide.s32 	%rd4, %r11, 2;
	add.s64 	%rd5, %rd3, %rd4;
	ld.global.u16 	%rs1, [%rd5];
	mad.lo.s32 	%r12, %r3, %r1, %r2;
	shl.b32 	%r13, %r12, 1;
	mov.u32 	%r14, shared_B;
	add.s32 	%r15, %r14, %r13;
	st.shared.u16 	[%r15], %rs1;
$L__BB3_2:
	bar.sync 	0;
	@%p4 bra 	$L__BB3_4;
	mad.lo.s32 	%r16, %r4, %r2, %r1;
	shl.b32 	%r17, %r16, 1;
	mov.u32 	%r18, shared_B;
	add.s32 	%r19, %r18, %r17;
	ld.shared.u16 	%rs2, [%r19];
	cvta.to.global.u64 	%rd6, %rd2;
	mul.wide.s32 	%rd7, %r16, 2;
	add.s64 	%rd8, %rd6, %rd7;
	st.global.u16 	[%rd8], %rs2;
$L__BB3_4:
	ret;

}


// ===== COMPILED SASS (sm_100) =====

	.target	sm_100

	.elftype	@"ET_EXEC"


//--------------------- .note.nv.tkinfo           --------------------------
	.section	.note.nv.tkinfo,"",@"SHT_NOTE"
	.sectionflags	@"SHF_NOTE_NV_TKINFO"
	.tkinfo
        /*0018*/ 	.word	0x00000002
        /*0030*/ 	.string	""
        /*0030*/ 	.string	"ptxas"
        /*0030*/ 	.string	"Cuda compilation tools, release 13.0, V13.0.88"
        /*0030*/ 	.string	"Build cuda_13.0.r13.0/compiler.36424714_0"
        /*0030*/ 	.string	"-arch sm_100 -m 64 "



//--------------------- .note.nv.cuinfo           --------------------------
	.section	.note.nv.cuinfo,"",@"SHT_NOTE"
	.sectionflags	@"SHF_NOTE_NV_CUINFO"
        /*0018*/ 	.short	0x0002
        /*001a*/ 	.short	0x0064
        /*001c*/ 	.short	0x0082
	.zero		2


//--------------------- .nv.info                  --------------------------
	.section	.nv.info,"",@"SHT_CUDA_INFO"
	.align	4


	//----- nvinfo : EIATTR_REGCOUNT
	.align		4
        /*0000*/ 	.byte	0x04, 0x2f
        /*0002*/ 	.short	(.L_1 - .L_0)
	.align		4
.L_0:
        /*0004*/ 	.word	index@(_Z14transposeNaivePtPKt)
        /*0008*/ 	.word	0x00000010


	//----- nvinfo : EIATTR_FRAME_SIZE
	.align		4
.L_1:
        /*000c*/ 	.byte	0x04, 0x11
        /*000e*/ 	.short	(.L_3 - .L_2)
	.align		4
.L_2:
        /*0010*/ 	.word	index@(_Z14transposeNaivePtPKt)
        /*0014*/ 	.word	0x00000000


	//----- nvinfo : EIATTR_REGCOUNT
	.align		4
.L_3:
        /*0018*/ 	.byte	0x04, 0x2f
        /*001a*/ 	.short	(.L_5 - .L_4)
	.align		4
.L_4:
        /*001c*/ 	.word	index@(_Z18transposeCoalescedPtPKt)
        /*0020*/ 	.word	0x00000017


	//----- nvinfo : EIATTR_FRAME_SIZE
	.align		4
.L_5:
        /*0024*/ 	.byte	0x04, 0x11
        /*0026*/ 	.short	(.L_7 - .L_6)
	.align		4
.L_6:
        /*0028*/ 	.word	index@(_Z18transposeCoalescedPtPKt)
        /*002c*/ 	.word	0x00000000


	//----- nvinfo : EIATTR_REGCOUNT
	.align		4
.L_7:
        /*0030*/ 	.byte	0x04, 0x2f
        /*0032*/ 	.short	(.L_9 - .L_8)
	.align		4
.L_8:
        /*0034*/ 	.word	index@(_Z18TransposeSharedMemPtPKt)
        /*0038*/ 	.word	0x00000016


	//----- nvinfo : EIATTR_FRAME_SIZE
	.align		4
.L_9:
        /*003c*/ 	.byte	0x04, 0x11
        /*003e*/ 	.short	(.L_11 - .L_10)
	.align		4
.L_10:
        /*0040*/ 	.word	index@(_Z18TransposeSharedMemPtPKt)
        /*0044*/ 	.word	0x00000000


	//----- nvinfo : EIATTR_REGCOUNT
	.align		4
.L_11:
        /*0048*/ 	.byte	0x04, 0x2f
        /*004a*/ 	.short	(.L_13 - .L_12)
	.align		4
.L_12:
        /*004c*/ 	.word	index@(_Z9transposePtS_ii)
        /*0050*/ 	.word	0x0000000a


	//----- nvinfo : EIATTR_FRAME_SIZE
	.align		4
.L_13:
        /*0054*/ 	.byte	0x04, 0x11
        /*0056*/ 	.short	(.L_15 - .L_14)
	.align		4
.L_14:
        /*0058*/ 	.word	index@(_Z9transposePtS_ii)
        /*005c*/ 	.word	0x00000000


	//----- nvinfo : EIATTR_MIN_STACK_SIZE
	.align		4
.L_15:
        /*0060*/ 	.byte	0x04, 0x12
        /*0062*/ 	.short	(.L_17 - .L_16)
	.align		4
.L_16:
        /*0064*/ 	.word	index@(_Z9transposePtS_ii)
        /*0068*/ 	.word	0x00000000


	//----- nvinfo : EIATTR_MIN_STACK_SIZE
	.align		4
.L_17:
        /*006c*/ 	.byte	0x04, 0x12
        /*006e*/ 	.short	(.L_19 - .L_18)
	.align		4
.L_18:
        /*0070*/ 	.word	index@(_Z18TransposeSharedMemPtPKt)
        /*0074*/ 	.word	0x00000000


	//----- nvinfo : EIATTR_MIN_STACK_SIZE
	.align		4
.L_19:
        /*0078*/ 	.byte	0x04, 0x12
        /*007a*/ 	.short	(.L_21 - .L_20)
	.align		4
.L_20:
        /*007c*/ 	.word	index@(_Z18transposeCoalescedPtPKt)
        /*0080*/ 	.word	0x00000000


	//----- nvinfo : EIATTR_MIN_STACK_SIZE
	.align		4
.L_21:
        /*0084*/ 	.byte	0x04, 0x12
        /*0086*/ 	.short	(.L_23 - .L_22)
	.align		4
.L_22:
        /*0088*/ 	.word	index@(_Z14transposeNaivePtPKt)
        /*008c*/ 	.word	0x00000000
.L_23:


//--------------------- .nv.compat                --------------------------
	.section	.nv.compat,"",@"SHT_CUDA_COMPAT_INFO"
	.align	4
        /*0000*/ 	.byte	0x02, 0x09, 0x00, 0x00, 0x02, 0x02, 0x01, 0x00, 0x02, 0x05, 0x05, 0x00, 0x03, 0x07, 0x01, 0x01
        /*0010*/ 	.byte	0x02, 0x03, 0x00, 0x00, 0x02, 0x06, 0x01, 0x00, 0x04, 0x0b, 0x08, 0x00, 0x09, 0x00, 0x00, 0x00
        /*0020*/ 	.byte	0x00, 0x00, 0x00, 0x00


//--------------------- .nv.info._Z9transposePtS_ii --------------------------
	.section	.nv.info._Z9transposePtS_ii,"",@"SHT_CUDA_INFO"
	.sectionflags	@""
	.align	4


	//----- nvinfo : EIATTR_CUDA_API_VERSION
	.align		4
        /*0000*/ 	.byte	0x04, 0x37
        /*0002*/ 	.short	(.L_25 - .L_24)
.L_24:
        /*0004*/ 	.word	0x00000082


	//----- nvinfo : EIATTR_KPARAM_INFO
	.align		4
.L_25:
        /*0008*/ 	.byte	0x04, 0x17
        /*000a*/ 	.short	(.L_27 - .L_26)
.L_26:
        /*000c*/ 	.word	0x00000000
        /*0010*/ 	.short	0x0003
        /*0012*/ 	.short	0x0014
        /*0014*/ 	.byte	0x00, 0xf0, 0x11, 0x00


	//----- nvinfo : EIATTR_KPARAM_INFO
	.align		4
.L_27:
        /*0018*/ 	.byte	0x04, 0x17
        /*001a*/ 	.short	(.L_29 - .L_28)
.L_28:
        /*001c*/ 	.word	0x00000000
        /*0020*/ 	.short	0x0002
        /*0022*/ 	.short	0x0010
        /*0024*/ 	.byte	0x00, 0xf0, 0x11, 0x00


	//----- nvinfo : EIATTR_KPARAM_INFO
	.align		4
.L_29:
        /*0028*/ 	.byte	0x04, 0x17
        /*002a*/ 	.short	(.L_31 - .L_30)
.L_30:
        /*002c*/ 	.word	0x00000000
        /*0030*/ 	.short	0x0001
        /*0032*/ 	.short	0x0008
        /*0034*/ 	.byte	0x00, 0xf5, 0x21, 0x00


	//----- nvinfo : EIATTR_KPARAM_INFO
	.align		4
.L_31:
        /*0038*/ 	.byte	0x04, 0x17
        /*003a*/ 	.short	(.L_33 - .L_32)
.L_32:
        /*003c*/ 	.word	0x00000000
        /*0040*/ 	.short	0x0000
        /*0042*/ 	.short	0x0000
        /*0044*/ 	.byte	0x00, 0xf5, 0x21, 0x00


	//----- nvinfo : EIATTR_SPARSE_MMA_MASK
	.align		4
.L_33:
        /*0048*/ 	.byte	0x03, 0x50
        /*004a*/ 	.short	0x0000


	//----- nvinfo : EIATTR_MAXREG_COUNT
	.align		4
        /*004c*/ 	.byte	0x03, 0x1b
        /*004e*/ 	.short	0x00ff


	//----- nvinfo : EIATTR_NUM_BARRIERS
	.align		4
        /*0050*/ 	.byte	0x02, 0x4c
        /*0052*/ 	.byte	0x01
	.zero		1


	//----- nvinfo : EIATTR_MERCURY_ISA_VERSION
	.align		4
        /*0054*/ 	.byte	0x03, 0x5f
        /*0056*/ 	.short	0x0101


	//----- nvinfo : EIATTR_VRC_CTA_INIT_COUNT
	.align		4
        /*0058*/ 	.byte	0x02, 0x4a
	.zero		1
	.zero		1


	//----- nvinfo : EIATTR_EXIT_INSTR_OFFSETS
	.align		4
        /*005c*/ 	.byte	0x04, 0x1c
        /*005e*/ 	.short	(.L_35 - .L_34)


	//   ....[0]....
.L_34:
        /*0060*/ 	.word	0x000001b0


	//   ....[1]....
        /*0064*/ 	.word	0x00000250


	//----- nvinfo : EIATTR_CRS_STACK_SIZE
	.align		4
.L_35:
        /*0068*/ 	.byte	0x04, 0x1e
        /*006a*/ 	.short	(.L_37 - .L_36)
.L_36:
        /*006c*/ 	.word	0x00000000


	//----- nvinfo : EIATTR_CBANK_PARAM_SIZE
	.align		4
.L_37:
        /*0070*/ 	.byte	0x03, 0x19
        /*0072*/ 	.short	0x0018


	//----- nvinfo : EIATTR_PARAM_CBANK
	.align		4
        /*0074*/ 	.byte	0x04, 0x0a
        /*0076*/ 	.short	(.L_39 - .L_38)
	.align		4
.L_38:
        /*0078*/ 	.word	index@(.nv.constant0._Z9transposePtS_ii)
        /*007c*/ 	.short	0x0380
        /*007e*/ 	.short	0x0018


	//----- nvinfo : EIATTR_SW_WAR
	.align		4
.L_39:
        /*0080*/ 	.byte	0x04, 0x36
        /*0082*/ 	.short	(.L_41 - .L_40)
.L_40:
        /*0084*/ 	.word	0x00000008
.L_41:


//--------------------- .nv.info._Z18TransposeSharedMemPtPKt --------------------------
	.section	.nv.info._Z18TransposeSharedMemPtPKt,"",@"SHT_CUDA_INFO"
	.sectionflags	@""
	.align	4


	//----- nvinfo : EIATTR_CUDA_API_VERSION
	.align		4
        /*0000*/ 	.byte	0x04, 0x37
        /*0002*/ 	.short	(.L_43 - .L_42)
.L_42:
        /*0004*/ 	.word	0x00000082


	//----- nvinfo : EIATTR_KPARAM_INFO
	.align		4
.L_43:
        /*0008*/ 	.byte	0x04, 0x17
        /*000a*/ 	.short	(.L_45 - .L_44)
.L_44:
        /*000c*/ 	.word	0x00000000
        /*0010*/ 	.short	0x0001
        /*0012*/ 	.short	0x0008
        /*0014*/ 	.byte	0x00, 0xf5, 0x21, 0x00


	//----- nvinfo : EIATTR_KPARAM_INFO
	.align		4
.L_45:
        /*0018*/ 	.byte	0x04, 0x17
        /*001a*/ 	.short	(.L_47 - .L_46)
.L_46:
        /*001c*/ 	.word	0x00000000
        /*0020*/ 	.short	0x0000
        /*0022*/ 	.short	0x0000
        /*0024*/ 	.byte	0x00, 0xf5, 0x21, 0x00


	//----- nvinfo : EIATTR_SPARSE_MMA_MASK
	.align		4
.L_47:
        /*0028*/ 	.byte	0x03, 0x50
        /*002a*/ 	.short	0x0000


	//----- nvinfo : EIATTR_MAXREG_COUNT
	.align		4
        /*002c*/ 	.byte	0x03, 0x1b
        /*002e*/ 	.short	0x00ff


	//----- nvinfo : EIATTR_NUM_BARRIERS
	.align		4
        /*0030*/ 	.byte	0x02, 0x4c
        /*0032*/ 	.byte	0x01
	.zero		1


	//----- nvinfo : EIATTR_MERCURY_ISA_VERSION
	.align		4
        /*0034*/ 	.byte	0x03, 0x5f
        /*0036*/ 	.short	0x0101


	//----- nvinfo : EIATTR_VRC_CTA_INIT_COUNT
	.align		4
        /*0038*/ 	.byte	0x02, 0x4a
	.zero		1
	.zero		1


	//----- nvinfo : EIATTR_EXIT_INSTR_OFFSETS
	.align		4
        /*003c*/ 	.byte	0x04, 0x1c
        /*003e*/ 	.short	(.L_49 - .L_48)


	//   ....[0]....
.L_48:
        /*0040*/ 	.word	0x00000360


	//----- nvinfo : EIATTR_CBANK_PARAM_SIZE
	.align		4
.L_49:
        /*0044*/ 	.byte	0x03, 0x19
        /*0046*/ 	.short	0x0010


	//----- nvinfo : EIATTR_PARAM_CBANK
	.align		4
        /*0048*/ 	.byte	0x04, 0x0a
        /*004a*/ 	.short	(.L_51 - .L_50)
	.align		4
.L_50:
        /*004c*/ 	.word	index@(.nv.constant0._Z18TransposeSharedMemPtPKt)
        /*0050*/ 	.short	0x0380
        /*0052*/ 	.short	0x0010


	//----- nvinfo : EIATTR_SW_WAR
	.align		4
.L_51:
        /*0054*/ 	.byte	0x04, 0x36
        /*0056*/ 	.short	(.L_53 - .L_52)
.L_52:
        /*0058*/ 	.word	0x00000008
.L_53:


//--------------------- .nv.info._Z18transposeCoalescedPtPKt --------------------------
	.section	.nv.info._Z18transposeCoalescedPtPKt,"",@"SHT_CUDA_INFO"
	.sectionflags	@""
	.align	4


	//----- nvinfo : EIATTR_CUDA_API_VERSION
	.align		4
        /*0000*/ 	.byte	0x04, 0x37
        /*0002*/ 	.short	(.L_55 - .L_54)
.L_54:
        /*0004*/ 	.word	0x00000082


	//----- nvinfo : EIATTR_KPARAM_INFO
	.align		4
.L_55:
        /*0008*/ 	.byte	0x04, 0x17
        /*000a*/ 	.short	(.L_57 - .L_56)
.L_56:
        /*000c*/ 	.word	0x00000000
        /*0010*/ 	.short	0x0001
        /*0012*/ 	.short	0x0008
        /*0014*/ 	.byte	0x00, 0xf5, 0x21, 0x00


	//----- nvinfo : EIATTR_KPARAM_INFO
	.align		4
.L_57:
        /*0018*/ 	.byte	0x04, 0x17
        /*001a*/ 	.short	(.L_59 - .L_58)
.L_58:
        /*001c*/ 	.word	0x00000000
        /*0020*/ 	.short	0x0000
        /*0022*/ 	.short	0x0000
        /*0024*/ 	.byte	0x00, 0xf5, 0x21, 0x00


	//----- nvinfo : EIATTR_SPARSE_MMA_MASK
	.align		4
.L_59:
        /*0028*/ 	.byte	0x03, 0x50
        /*002a*/ 	.short	0x0000


	//----- nvinfo : EIATTR_MAXREG_COUNT
	.align		4
        /*002c*/ 	.byte	0x03, 0x1b
        /*002e*/ 	.short	0x00ff


	//----- nvinfo : EIATTR_NUM_BARRIERS
	.align		4
        /*0030*/ 	.byte	0x02, 0x4c
        /*0032*/ 	.byte	0x01
	.zero		1


	//----- nvinfo : EIATTR_MERCURY_ISA_VERSION
	.align		4
        /*0034*/ 	.byte	0x03, 0x5f
        /*0036*/ 	.short	0x0101


	//----- nvinfo : EIATTR_VRC_CTA_INIT_COUNT
	.align		4
        /*0038*/ 	.byte	0x02, 0x4a
	.zero		1
	.zero		1


	//----- nvinfo : EIATTR_EXIT_INSTR_OFFSETS
	.align		4
        /*003c*/ 	.byte	0x04, 0x1c
        /*003e*/ 	.short	(.L_61 - .L_60)


	//   ....[0]....
.L_60:
        /*0040*/ 	.word	0x000003e0


	//----- nvinfo : EIATTR_CBANK_PARAM_SIZE
	.align		4
.L_61:
        /*0044*/ 	.byte	0x03, 0x19
        /*0046*/ 	.short	0x0010


	//----- nvinfo : EIATTR_PARAM_CBANK
	.align		4
        /*0048*/ 	.byte	0x04, 0x0a
        /*004a*/ 	.short	(.L_63 - .L_62)
	.align		4
.L_62:
        /*004c*/ 	.word	index@(.nv.constant0._Z18transposeCoalescedPtPKt)
        /*0050*/ 	.short	0x0380
        /*0052*/ 	.short	0x0010


	//----- nvinfo : EIATTR_SW_WAR
	.align		4
.L_63:
        /*0054*/ 	.byte	0x04, 0x36
        /*0056*/ 	.short	(.L_65 - .L_64)
.L_64:
        /*0058*/ 	.word	0x00000008
.L_65:


//--------------------- .nv.info._Z14transposeNaivePtPKt --------------------------
	.section	.nv.info._Z14transposeNaivePtPKt,"",@"SHT_CUDA_INFO"
	.sectionflags	@""
	.align	4


	//----- nvinfo : EIATTR_CUDA_API_VERSION
	.align		4
        /*0000*/ 	.byte	0x04, 0x37
        /*0002*/ 	.short	(.L_67 - .L_66)
.L_66:
        /*0004*/ 	.word	0x00000082


	//----- nvinfo : EIATTR_KPARAM_INFO
	.align		4
.L_67:
        /*0008*/ 	.byte	0x04, 0x17
        /*000a*/ 	.short	(.L_69 - .L_68)
.L_68:
        /*000c*/ 	.word	0x00000000
        /*0010*/ 	.short	0x0001
        /*0012*/ 	.short	0x0008
        /*0014*/ 	.byte	0x00, 0xf5, 0x21, 0x00


	//----- nvinfo : EIATTR_KPARAM_INFO
	.align		4
.L_69:
        /*0018*/ 	.byte	0x04, 0x17
        /*001a*/ 	.short	(.L_71 - .L_70)
.L_70:
        /*001c*/ 	.word	0x00000000
        /*0020*/ 	.short	0x0000
        /*0022*/ 	.short	0x0000
        /*0024*/ 	.byte	0x00, 0xf5, 0x21, 0x00


	//----- nvinfo : EIATTR_SPARSE_MMA_MASK
	.align		4
.L_71:
        /*0028*/ 	.byte	0x03, 0x50
        /*002a*/ 	.short	0x0000


	//----- nvinfo : EIATTR_MAXREG_COUNT
	.align		4
        /*002c*/ 	.byte	0x03, 0x1b
        /*002e*/ 	.short	0x00ff


	//----- nvinfo : EIATTR_MERCURY_ISA_VERSION
	.align		4
        /*0030*/ 	.byte	0x03, 0x5f
        /*0032*/ 	.short	0x0101


	//----- nvinfo : EIATTR_VRC_CTA_INIT_COUNT
	.align		4
        /*0034*/ 	.byte	0x02, 0x4a
	.zero		1
	.zero		1


	//----- nvinfo : EIATTR_EXIT_INSTR_OFFSETS
	.align		4
        /*0038*/ 	.byte	0x04, 0x1c
        /*003a*/ 	.short	(.L_73 - .L_72)


	//   ....[0]....
.L_72:
        /*003c*/ 	.word	0x000001e0


	//----- nvinfo : EIATTR_CBANK_PARAM_SIZE
	.align		4
.L_73:
        /*0040*/ 	.byte	0x03, 0x19
        /*0042*/ 	.short	0x0010


	//----- nvinfo : EIATTR_PARAM_CBANK
	.align		4
        /*0044*/ 	.byte	0x04, 0x0a
        /*0046*/ 	.short	(.L_75 - .L_74)
	.align		4
.L_74:
        /*0048*/ 	.word	index@(.nv.constant0._Z14transposeNaivePtPKt)
        /*004c*/ 	.short	0x0380
        /*004e*/ 	.short	0x0010


	//----- nvinfo : EIATTR_SW_WAR
	.align		4
.L_75:
        /*0050*/ 	.byte	0x04, 0x36
        /*0052*/ 	.short	(.L_77 - .L_76)
.L_76:
        /*0054*/ 	.word	0x00000008
.L_77:


//--------------------- .nv.callgraph             --------------------------
	.section	.nv.callgraph,"",@"SHT_CUDA_CALLGRAPH"
	.align	4
	.sectionentsize	8
	.align		4
        /*0000*/ 	.word	0x00000000
	.align		4
        /*0004*/ 	.word	0xffffffff
	.align		4
        /*0008*/ 	.word	0x00000000
	.align		4
        /*000c*/ 	.word	0xfffffffe
	.align		4
        /*0010*/ 	.word	0x00000000
	.align		4
        /*0014*/ 	.word	0xfffffffd
	.align		4
        /*0018*/ 	.word	0x00000000
	.align		4
        /*001c*/ 	.word	0xfffffffc


//--------------------- .text._Z9transposePtS_ii  --------------------------
	.section	.text._Z9transposePtS_ii,"ax",@progbits
	.align	128
        .global         _Z9transposePtS_ii
        .type           _Z9transposePtS_ii,@function
        .size           _Z9transposePtS_ii,(.L_x_6 - _Z9transposePtS_ii)
        .other          _Z9transposePtS_ii,@"STO_CUDA_ENTRY STV_DEFAULT"
_Z9transposePtS_ii:
.text._Z9transposePtS_ii:
[----:B------:R-:W-:Y:S01]  /*0000*/  LDC R1, c[0x0][0x37c] ;  /* 0x0000df00ff017b82 */ /* 0x000fe20000000800 */
[----:B------:R-:W0:Y:S07]  /*0010*/  S2R R3, SR_TID.X ;  /* 0x0000000000037919 */ /* 0x000e2e0000002100 */
[----:B------:R-:W0:Y:S01]  /*0020*/  S2UR UR4, SR_CTAID.X ;  /* 0x00000000000479c3 */ /* 0x000e220000002500 */
[----:B------:R-:W1:Y:S01]  /*0030*/  LDCU.64 UR8, c[0x0][0x390] ;  /* 0x00007200ff0877ac */ /* 0x000e620008000a00 */
[----:B------:R-:W-:Y:S01]  /*0040*/  BSSY.RECONVERGENT B0, `(.L_x_0) ;  /* 0x0000015000007945 */ /* 0x000fe20003800200 */
[----:B------:R-:W2:Y:S01]  /*0050*/  S2R R2, SR_TID.Y ;  /* 0x0000000000027919 */ /* 0x000ea20000002200 */
[----:B------:R-:W3:Y:S04]  /*0060*/  LDCU.64 UR6, c[0x0][0x358] ;  /* 0x00006b00ff0677ac */ /* 0x000ee80008000a00 */
[----:B------:R-:W0:Y:S08]  /*0070*/  LDC R0, c[0x0][0x360] ;  /* 0x0000d800ff007b82 */ /* 0x000e300000000800 */
[----:B------:R-:W2:Y:S08]  /*0080*/  S2UR UR5, SR_CTAID.Y ;  /* 0x00000000000579c3 */ /* 0x000eb00000002600 */
[----:B------:R-:W2:Y:S01]  /*0090*/  LDC R5, c[0x0][0x364] ;  /* 0x0000d900ff057b82 */ /* 0x000ea20000000800 */
[----:B0-----:R-:W-:-:S05]  /*00a0*/  IMAD R0, R0, UR4, R3 ;  /* 0x0000000400007c24 */ /* 0x001fca000f8e0203 */
[----:B-1----:R-:W-:Y:S01]  /*00b0*/  ISETP.GE.AND P0, PT, R0, UR9, PT ;  /* 0x0000000900007c0c */ /* 0x002fe2000bf06270 */
[----:B--2---:R-:W-:-:S05]  /*00c0*/  IMAD R5, R5, UR5, R2 ;  /* 0x0000000505057c24 */ /* 0x004fca000f8e0202 */
[----:B------:R-:W-:-:S13]  /*00d0*/  ISETP.LT.AND P0, PT, R5, UR8, !P0 ;  /* 0x0000000805007c0c */ /* 0x000fda000c701270 */
[----:B---3--:R-:W-:Y:S05]  /*00e0*/  @!P0 BRA `(.L_x_1) ;  /* 0x0000000000288947 */ /* 0x008fea0003800000 */
[----:B------:R-:W0:Y:S01]  /*00f0*/  LDC.64 R2, c[0x0][0x380] ;  /* 0x0000e000ff027b82 */ /* 0x000e220000000a00 */
[----:B------:R-:W-:-:S04]  /*0100*/  IMAD R7, R5, UR9, R0 ;  /* 0x0000000905077c24 */ /* 0x000fc8000f8e0200 */
[----:B0-----:R-:W-:-:S06]  /*0110*/  IMAD.WIDE R2, R7, 0x2, R2 ;  /* 0x0000000207027825 */ /* 0x001fcc00078e0202 */
[----:B------:R-:W2:Y:S01]  /*0120*/  LDG.E.U16 R2, desc[UR6][R2.64] ;  /* 0x0000000602027981 */ /* 0x000ea2000c1e1500 */
[----:B------:R-:W0:Y:S01]  /*0130*/  S2UR UR5, SR_CgaCtaId ;  /* 0x00000000000579c3 */ /* 0x000e220000008800 */
[----:B------:R-:W-:Y:S01]  /*0140*/  UMOV UR4, 0x400 ;  /* 0x0000040000047882 */ /* 0x000fe20000000000 */
[----:B------:R-:W-:Y:S01]  /*0150*/  IMAD R4, R0, UR8, R5 ;  /* 0x0000000800047c24 */ /* 0x000fe2000f8e0205 */
[----:B0-----:R-:W-:-:S06]  /*0160*/  ULEA UR4, UR5, UR4, 0x18 ;  /* 0x0000000405047291 */ /* 0x001fcc000f8ec0ff */
[----:B------:R-:W-:-:S05]  /*0170*/  LEA R7, R4, UR4, 0x1 ;  /* 0x0000000404077c11 */ /* 0x000fca000f8e08ff */
[----:B--2---:R0:W-:Y:S02]  /*0180*/  STS.U16 [R7], R2 ;  /* 0x0000000207007388 */ /* 0x0041e40000000400 */
.L_x_1:
[----:B------:R-:W-:Y:S05]  /*0190*/  BSYNC.RECONVERGENT B0 ;  /* 0x0000000000007941 */ /* 0x000fea0003800200 */
.L_x_0:
[----:B------:R-:W-:Y:S06]  /*01a0*/  BAR.SYNC.DEFER_BLOCKING 0x0 ;  /* 0x0000000000007b1d */ /* 0x000fec0000010000 */
[----:B------:R-:W-:Y:S05]  /*01b0*/  @!P0 EXIT ;  /* 0x000000000000894d */ /* 0x000fea0003800000 */
[----:B------:R-:W1:Y:S01]  /*01c0*/  S2UR UR5, SR_CgaCtaId ;  /* 0x00000000000579c3 */ /* 0x000e620000008800 */
[----:B------:R-:W-:Y:S01]  /*01d0*/  UMOV UR4, 0x400 ;  /* 0x0000040000047882 */ /* 0x000fe20000000000 */
[----:B0-----:R-:W-:-:S06]  /*01e0*/  IMAD R7, R5, UR9, R0 ;  /* 0x0000000905077c24 */ /* 0x001fcc000f8e0200 */
[----:B------:R-:W0:Y:S01]  /*01f0*/  LDC.64 R2, c[0x0][0x388] ;  /* 0x0000e200ff027b82 */ /* 0x000e220000000a00 */
[----:B-1----:R-:W-:-:S06]  /*0200*/  ULEA UR4, UR5, UR4, 0x18 ;  /* 0x0000000405047291 */ /* 0x002fcc000f8ec0ff */
[C---:B------:R-:W-:Y:S01]  /*0210*/  LEA R0, R7.reuse, UR4, 0x1 ;  /* 0x0000000407007c11 */ /* 0x040fe2000f8e08ff */
[----:B0-----:R-:W-:-:S04]  /*0220*/  IMAD.WIDE R2, R7, 0x2, R2 ;  /* 0x0000000207027825 */ /* 0x001fc800078e0202 */
[----:B------:R-:W0:Y:S04]  /*0230*/  LDS.U16 R5, [R0] ;  /* 0x0000000000057984 */ /* 0x000e280000000400 */
[----:B0-----:R-:W-:Y:S01]  /*0240*/  STG.E.U16 desc[UR6][R2.64], R5 ;  /* 0x0000000502007986 */ /* 0x001fe2000c101506 */
[----:B------:R-:W-:Y:S05]  /*0250*/  EXIT ;  /* 0x000000000000794d */ /* 0x000fea0003800000 */
.L_x_2:
[----:B------:R-:W-:-:S00]  /*0260*/  BRA `(.L_x_2) ;  /* 0xfffffffc00fc7947 */ /* 0x000fc0000383ffff */
[----:B------:R-:W-:-:S00]  /*0270*/  NOP ;  /* 0x0000000000007918 */ /* 0x000fc00000000000 */
        /* <DEDUP_REMOVED lines=8> */
.L_x_6:


//--------------------- .text._Z18TransposeSharedMemPtPKt --------------------------
	.section	.text._Z18TransposeSharedMemPtPKt,"ax",@progbits
	.align	128
        .global         _Z18TransposeSharedMemPtPKt
        .type           _Z18TransposeSharedMemPtPKt,@function
        .size           _Z18TransposeSharedMemPtPKt,(.L_x_7 - _Z18TransposeSharedMemPtPKt)
        .other          _Z18TransposeSharedMemPtPKt,@"STO_CUDA_ENTRY STV_DEFAULT"
_Z18TransposeSharedMemPtPKt:
.text._Z18TransposeSharedMemPtPKt:
[----:B------:R-:W-:Y:S01]  /*0000*/  LDC R1, c[0x0][0x37c] ;  /* 0x0000df00ff017b82 */ /* 0x000fe20000000800 */
[----:B------:R-:W0:Y:S07]  /*0010*/  S2R R0, SR_CTAID.Y ;  /* 0x0000000000007919 */ /* 0x000e2e0000002600 */
[----:B------:R-:W1:Y:S01]  /*0020*/  LDC R9, c[0x0][0x370] ;  /* 0x0000dc00ff097b82 */ /* 0x000e620000000800 */
[----:B------:R-:W2:Y:S01]  /*0030*/  LDCU.64 UR6, c[0x0][0x358] ;  /* 0x00006b00ff0677ac */ /* 0x000ea20008000a00 */
[----:B------:R-:W0:Y:S01]  /*0040*/  S2R R14, SR_TID.Y ;  /* 0x00000000000e7919 */ /* 0x000e220000002200 */
[----:B------:R-:W3:Y:S05]  /*0050*/  S2R R4, SR_CTAID.X ;  /* 0x0000000000047919 */ /* 0x000eea0000002500 */
[----:B------:R-:W4:Y:S01]  /*0060*/  LDC.64 R6, c[0x0][0x388] ;  /* 0x0000e200ff067b82 */ /* 0x000f220000000a00 */
[----:B------:R-:W3:Y:S01]  /*0070*/  S2R R5, SR_TID.X ;  /* 0x0000000000057919 */ /* 0x000ee20000002100 */
[----:B0-----:R-:W-:-:S05]  /*0080*/  LEA R0, R0, R14, 0x5 ;  /* 0x0000000e00007211 */ /* 0x001fca00078e28ff */
[----:B-1----:R-:W-:Y:S01]  /*0090*/  IMAD R3, R0, R9, RZ ;  /* 0x0000000900037224 */ /* 0x002fe200078e02ff */
[----:B---3--:R-:W-:-:S04]  /*00a0*/  LEA R4, R4, R5, 0x5 ;  /* 0x0000000504047211 */ /* 0x008fc800078e28ff */
[----:B------:R-:W-:-:S04]  /*00b0*/  LEA R4, R3, R4, 0x5 ;  /* 0x0000000403047211 */ /* 0x000fc800078e28ff */
[CC--:B------:R-:W-:Y:S02]  /*00c0*/  LEA R2, R9.reuse, R4.reuse, 0x9 ;  /* 0x0000000409027211 */ /* 0x0c0fe400078e48ff */
[C---:B------:R-:W-:Y:S02]  /*00d0*/  LEA R3, R9.reuse, R4, 0x8 ;  /* 0x0000000409037211 */ /* 0x040fe400078e40ff */
[----:B------:R-:W-:Y:S01]  /*00e0*/  LEA R0, R9, R2, 0x8 ;  /* 0x0000000209007211 */ /* 0x000fe200078e40ff */
[----:B----4-:R-:W-:-:S04]  /*00f0*/  IMAD.WIDE R8, R4, 0x2, R6 ;  /* 0x0000000204087825 */ /* 0x010fc800078e0206 */
[--C-:B------:R-:W-:Y:S02]  /*0100*/  IMAD.WIDE R10, R3, 0x2, R6.reuse ;  /* 0x00000002030a7825 */ /* 0x100fe400078e0206 */
[----:B--2---:R-:W2:Y:S02]  /*0110*/  LDG.E.U16 R8, desc[UR6][R8.64] ;  /* 0x0000000608087981 */ /* 0x004ea4000c1e1500 */
[--C-:B------:R-:W-:Y:S02]  /*0120*/  IMAD.WIDE R12, R2, 0x2, R6.reuse ;  /* 0x00000002020c7825 */ /* 0x100fe400078e0206 */
[----:B------:R-:W3:Y:S02]  /*0130*/  LDG.E.U16 R10, desc[UR6][R10.64] ;  /* 0x000000060a0a7981 */ /* 0x000ee4000c1e1500 */
[----:B------:R-:W-:Y:S02]  /*0140*/  IMAD.WIDE R6, R0, 0x2, R6 ;  /* 0x0000000200067825 */ /* 0x000fe400078e0206 */
[----:B------:R-:W4:Y:S04]  /*0150*/  LDG.E.U16 R12, desc[UR6][R12.64] ;  /* 0x000000060c0c7981 */ /* 0x000f28000c1e1500 */
[----:B------:R-:W5:Y:S01]  /*0160*/  LDG.E.U16 R6, desc[UR6][R6.64] ;  /* 0x0000000606067981 */ /* 0x000f62000c1e1500 */
[----:B------:R-:W0:Y:S01]  /*0170*/  S2UR UR5, SR_CgaCtaId ;  /* 0x00000000000579c3 */ /* 0x000e220000008800 */
[----:B------:R-:W-:Y:S01]  /*0180*/  UMOV UR4, 0x400 ;  /* 0x0000040000047882 */ /* 0x000fe20000000000 */
[----:B------:R-:W-:Y:S01]  /*0190*/  LEA R5, R14, R5, 0x5 ;  /* 0x000000050e057211 */ /* 0x000fe200078e28ff */
[----:B0-----:R-:W-:-:S06]  /*01a0*/  ULEA UR4, UR5, UR4, 0x18 ;  /* 0x0000000405047291 */ /* 0x001fcc000f8ec0ff */
[----:B------:R-:W-:Y:S02]  /*01b0*/  LEA R14, R5, UR4, 0x2 ;  /* 0x00000004050e7c11 */ /* 0x000fe4000f8e10ff */
[----:B--2---:R-:W-:Y:S02]  /*01c0*/  I2FP.F32.U32 R5, R8 ;  /* 0x0000000800057245 */ /* 0x004fe40000201000 */
[----:B---3--:R-:W-:Y:S02]  /*01d0*/  I2FP.F32.U32 R15, R10 ;  /* 0x0000000a000f7245 */ /* 0x008fe40000201000 */
[----:B----4-:R-:W-:Y:S02]  /*01e0*/  I2FP.F32.U32 R9, R12 ;  /* 0x0000000c00097245 */ /* 0x010fe40000201000 */
[----:B-----5:R-:W-:Y:S01]  /*01f0*/  I2FP.F32.U32 R11, R6 ;  /* 0x00000006000b7245 */ /* 0x020fe20000201000 */
[----:B------:R0:W-:Y:S01]  /*0200*/  STS [R14], R5 ;  /* 0x000000050e007388 */ /* 0x0001e20000000800 */
[----:B------:R-:W0:Y:S03]  /*0210*/  LDC.64 R6, c[0x0][0x380] ;  /* 0x0000e000ff067b82 */ /* 0x000e260000000a00 */
[----:B------:R-:W-:Y:S04]  /*0220*/  STS [R14+0x400], R15 ;  /* 0x0004000f0e007388 */ /* 0x000fe80000000800 */
[----:B------:R1:W-:Y:S04]  /*0230*/  STS [R14+0x800], R9 ;  /* 0x000800090e007388 */ /* 0x0003e80000000800 */
[----:B------:R-:W-:Y:S01]  /*0240*/  STS [R14+0xc00], R11 ;  /* 0x000c000b0e007388 */ /* 0x000fe20000000800 */
[----:B------:R-:W-:Y:S06]  /*0250*/  BAR.SYNC.DEFER_BLOCKING 0x0 ;  /* 0x0000000000007b1d */ /* 0x000fec0000010000 */
[----:B------:R-:W2:Y:S04]  /*0260*/  LDS R10, [R14] ;  /* 0x000000000e0a7984 */ /* 0x000ea80000000800 */
[----:B------:R-:W3:Y:S04]  /*0270*/  LDS R12, [R14+0x400] ;  /* 0x000400000e0c7984 */ /* 0x000ee80000000800 */
[----:B------:R-:W4:Y:S04]  /*0280*/  LDS R16, [R14+0x800] ;  /* 0x000800000e107984 */ /* 0x000f280000000800 */
[----:B------:R-:W5:Y:S01]  /*0290*/  LDS R18, [R14+0xc00] ;  /* 0x000c00000e127984 */ /* 0x000f620000000800 */
[----:B0-----:R-:W-:-:S04]  /*02a0*/  IMAD.WIDE R4, R4, 0x2, R6 ;  /* 0x0000000204047825 */ /* 0x001fc800078e0206 */
[----:B-1----:R-:W-:-:S04]  /*02b0*/  IMAD.WIDE R8, R3, 0x2, R6 ;  /* 0x0000000203087825 */ /* 0x002fc800078e0206 */
[----:B------:R-:W-:-:S04]  /*02c0*/  IMAD.WIDE R2, R2, 0x2, R6 ;  /* 0x0000000202027825 */ /* 0x000fc800078e0206 */
[----:B------:R-:W-:Y:S01]  /*02d0*/  IMAD.WIDE R6, R0, 0x2, R6 ;  /* 0x0000000200067825 */ /* 0x000fe200078e0206 */
[----:B--2---:R-:W0:Y:S08]  /*02e0*/  F2I.U32.TRUNC.NTZ R13, R10 ;  /* 0x0000000a000d7305 */ /* 0x004e30000020f000 */
[----:B---3--:R-:W1:Y:S08]  /*02f0*/  F2I.U32.TRUNC.NTZ R17, R12 ;  /* 0x0000000c00117305 */ /* 0x008e70000020f000 */
[----:B----4-:R-:W2:Y:S08]  /*0300*/  F2I.U32.TRUNC.NTZ R15, R16 ;  /* 0x00000010000f7305 */ /* 0x010eb0000020f000 */
[----:B-----5:R-:W3:Y:S01]  /*0310*/  F2I.U32.TRUNC.NTZ R19, R18 ;  /* 0x0000001200137305 */ /* 0x020ee2000020f000 */
[----:B0-----:R-:W-:Y:S04]  /*0320*/  STG.E.U16 desc[UR6][R4.64], R13 ;  /* 0x0000000d04007986 */ /* 0x001fe8000c101506 */
[----:B-1----:R-:W-:Y:S04]  /*0330*/  STG.E.U16 desc[UR6][R8.64], R17 ;  /* 0x0000001108007986 */ /* 0x002fe8000c101506 */
[----:B--2---:R-:W-:Y:S04]  /*0340*/  STG.E.U16 desc[UR6][R2.64], R15 ;  /* 0x0000000f02007986 */ /* 0x004fe8000c101506 */
[----:B---3--:R-:W-:Y:S01]  /*0350*/  STG.E.U16 desc[UR6][R6.64], R19 ;  /* 0x0000001306007986 */ /* 0x008fe2000c101506 */
[----:B------:R-:W-:Y:S05]  /*0360*/  EXIT ;  /* 0x000000000000794d */ /* 0x000fea0003800000 */
.L_x_3:
        /* <DEDUP_REMOVED lines=9> */
.L_x_7:


//--------------------- .text._Z18transposeCoalescedPtPKt --------------------------
	.section	.text._Z18transposeCoalescedPtPKt,"ax",@progbits
	.align	128
        .global         _Z18transposeCoalescedPtPKt
        .type           _Z18transposeCoalescedPtPKt,@function
        .size           _Z18transposeCoalescedPtPKt,(.L_x_8 - _Z18transposeCoalescedPtPKt)
        .other          _Z18transposeCoalescedPtPKt,@"STO_CUDA_ENTRY STV_DEFAULT"
_Z18transposeCoalescedPtPKt:
.text._Z18transposeCoalescedPtPKt:
[----:B------:R-:W-:Y:S01]  /*0000*/  LDC R1, c[0x0][0x37c] ;  /* 0x0000df00ff017b82 */ /* 0x000fe20000000800 */
[----:B------:R-:W0:Y:S07]  /*0010*/  S2R R6, SR_CTAID.X ;  /* 0x0000000000067919 */ /* 0x000e2e0000002500 */
[----:B------:R-:W1:Y:S01]  /*0020*/  LDC R4, c[0x0][0x370] ;  /* 0x0000dc00ff047b82 */ /* 0x000e620000000800 */
[----:B------:R-:W2:Y:S01]  /*0030*/  LDCU.64 UR6, c[0x0][0x358] ;  /* 0x00006b00ff0677ac */ /* 0x000ea20008000a00 */
[----:B------:R-:W0:Y:S01]  /*0040*/  S2R R7, SR_TID.X ;  /* 0x0000000000077919 */ /* 0x000e220000002100 */
[----:B------:R-:W3:Y:S05]  /*0050*/  S2R R0, SR_CTAID.Y ;  /* 0x0000000000007919 */ /* 0x000eea0000002600 */
[----:B------:R-:W4:Y:S01]  /*0060*/  LDC.64 R2, c[0x0][0x388] ;  /* 0x0000e200ff027b82 */ /* 0x000f220000000a00 */
[----:B------:R-:W3:Y:S01]  /*0070*/  S2R R5, SR_TID.Y ;  /* 0x0000000000057919 */ /* 0x000ee20000002200 */
[----:B-1----:R-:W-:-:S02]  /*0080*/  SHF.L.U32 R8, R4, 0x5, RZ ;  /* 0x0000000504087819 */ /* 0x002fc400000006ff */
[----:B0-----:R-:W-:Y:S02]  /*0090*/  LEA R9, R6, R7, 0x5 ;  /* 0x0000000706097211 */ /* 0x001fe400078e28ff */
[----:B---3--:R-:W-:-:S05]  /*00a0*/  LEA R10, R0, R5, 0x5 ;  /* 0x00000005000a7211 */ /* 0x008fca00078e28ff */
[----:B------:R-:W-:-:S04]  /*00b0*/  IMAD R9, R10, R8, R9 ;  /* 0x000000080a097224 */ /* 0x000fc800078e0209 */
[C---:B------:R-:W-:Y:S01]  /*00c0*/  IMAD R15, R4.reuse, 0x200, R9 ;  /* 0x00000200040f7824 */ /* 0x040fe200078e0209 */
[----:B------:R-:W-:Y:S01]  /*00d0*/  LEA R13, R4, R9, 0x8 ;  /* 0x00000009040d7211 */ /* 0x000fe200078e40ff */
[----:B----4-:R-:W-:-:S03]  /*00e0*/  IMAD.WIDE R10, R9, 0x2, R2 ;  /* 0x00000002090a7825 */ /* 0x010fc600078e0202 */
[----:B------:R-:W-:Y:S01]  /*00f0*/  LEA R17, R4, R15, 0x8 ;  /* 0x0000000f04117211 */ /* 0x000fe200078e40ff */
        /* <DEDUP_REMOVED lines=8> */
[----:B------:R-:W-:-:S02]  /*0180*/  UMOV UR4, 0x400 ;  /* 0x0000040000047882 */ /* 0x000fc40000000000 */
[----:B0-----:R-:W-:-:S06]  /*0190*/  ULEA UR4, UR5, UR4, 0x18 ;  /* 0x0000000405047291 */ /* 0x001fcc000f8ec0ff */
[----:B------:R-:W-:-:S05]  /*01a0*/  LEA R16, R7, UR4, 0x2 ;  /* 0x0000000407107c11 */ /* 0x000fca000f8e10ff */
[--C-:B------:R-:W-:Y:S02]  /*01b0*/  IMAD R18, R5, 0x80, R16.reuse ;  /* 0x0000008005127824 */ /* 0x100fe400078e0210 */
[----:B------:R-:W-:-:S05]  /*01c0*/  IMAD R16, R7, 0x7c, R16 ;  /* 0x0000007c07107824 */ /* 0x000fca00078e0210 */
[----:B------:R-:W-:Y:S01]  /*01d0*/  LEA R16, R5, R16, 0x2 ;  /* 0x0000001005107211 */ /* 0x000fe200078e10ff */
[----:B------:R-:W-:Y:S01]  /*01e0*/  IMAD R5, R6, 0x20, R5 ;  /* 0x0000002006057824 */ /* 0x000fe200078e0205 */
[----:B------:R-:W-:-:S05]  /*01f0*/  LEA R7, R0, R7, 0x5 ;  /* 0x0000000700077211 */ /* 0x000fca00078e28ff */
[----:B------:R-:W-:-:S05]  /*0200*/  IMAD R5, R8, R5, R7 ;  /* 0x0000000508057224 */ /* 0x000fca00078e0207 */
[CC--:B------:R-:W-:Y:S02]  /*0210*/  LEA R7, R4.reuse, R5.reuse, 0x8 ;  /* 0x0000000504077211 */ /* 0x0c0fe400078e40ff */
[----:B--2---:R-:W-:Y:S02]  /*0220*/  I2FP.F32.U32 R9, R10 ;  /* 0x0000000a00097245 */ /* 0x004fe40000201000 */
[----:B---3--:R-:W-:Y:S02]  /*0230*/  I2FP.F32.U32 R11, R12 ;  /* 0x0000000c000b7245 */ /* 0x008fe40000201000 */
[----:B----4-:R-:W-:Y:S02]  /*0240*/  I2FP.F32.U32 R13, R14 ;  /* 0x0000000e000d7245 */ /* 0x010fe40000201000 */
[----:B-----5:R-:W-:Y:S01]  /*0250*/  I2FP.F32.U32 R15, R2 ;  /* 0x00000002000f7245 */ /* 0x020fe20000201000 */
[----:B------:R0:W-:Y:S01]  /*0260*/  STS [R18], R9 ;  /* 0x0000000912007388 */ /* 0x0001e20000000800 */
[----:B------:R-:W1:Y:S03]  /*0270*/  LDC.64 R2, c[0x0][0x380] ;  /* 0x0000e000ff027b82 */ /* 0x000e660000000a00 */
[----:B------:R-:W-:Y:S04]  /*0280*/  STS [R18+0x400], R11 ;  /* 0x0004000b12007388 */ /* 0x000fe80000000800 */
[----:B------:R-:W-:Y:S04]  /*0290*/  STS [R18+0x800], R13 ;  /* 0x0008000d12007388 */ /* 0x000fe80000000800 */
[----:B------:R2:W-:Y:S01]  /*02a0*/  STS [R18+0xc00], R15 ;  /* 0x000c000f12007388 */ /* 0x0005e20000000800 */
[----:B------:R-:W-:Y:S06]  /*02b0*/  BAR.SYNC.DEFER_BLOCKING 0x0 ;  /* 0x0000000000007b1d */ /* 0x000fec0000010000 */
[----:B------:R-:W3:Y:S04]  /*02c0*/  LDS R10, [R16] ;  /* 0x00000000100a7984 */ /* 0x000ee80000000800 */
[----:B------:R-:W4:Y:S04]  /*02d0*/  LDS R12, [R16+0x20] ;  /* 0x00002000100c7984 */ /* 0x000f280000000800 */
[----:B------:R-:W5:Y:S04]  /*02e0*/  LDS R14, [R16+0x40] ;  /* 0x00004000100e7984 */ /* 0x000f680000000800 */
[----:B------:R-:W5:Y:S01]  /*02f0*/  LDS R20, [R16+0x60] ;  /* 0x0000600010147984 */ /* 0x000f620000000800 */
[----:B0-----:R-:W-:Y:S01]  /*0300*/  LEA R9, R4, R5, 0x9 ;  /* 0x0000000504097211 */ /* 0x001fe200078e48ff */
[----:B-1----:R-:W-:-:S03]  /*0310*/  IMAD.WIDE R6, R7, 0x2, R2 ;  /* 0x0000000207067825 */ /* 0x002fc600078e0202 */
[----:B--2---:R-:W-:Y:S01]  /*0320*/  LEA R15, R4, R9, 0x8 ;  /* 0x00000009040f7211 */ /* 0x004fe200078e40ff */
[----:B------:R-:W-:-:S04]  /*0330*/  IMAD.WIDE R4, R5, 0x2, R2 ;  /* 0x0000000205047825 */ /* 0x000fc800078e0202 */
[----:B------:R-:W-:-:S04]  /*0340*/  IMAD.WIDE R8, R9, 0x2, R2 ;  /* 0x0000000209087825 */ /* 0x000fc800078e0202 */
[----:B------:R-:W-:Y:S01]  /*0350*/  IMAD.WIDE R2, R15, 0x2, R2 ;  /* 0x000000020f027825 */ /* 0x000fe200078e0202 */
[----:B---3--:R-:W0:Y:S08]  /*0360*/  F2I.U32.TRUNC.NTZ R17, R10 ;  /* 0x0000000a00117305 */ /* 0x008e30000020f000 */
[----:B----4-:R-:W1:Y:S08]  /*0370*/  F2I.U32.TRUNC.NTZ R19, R12 ;  /* 0x0000000c00137305 */ /* 0x010e70000020f000 */
[----:B-----5:R-:W2:Y:S08]  /*0380*/  F2I.U32.TRUNC.NTZ R11, R14 ;  /* 0x0000000e000b7305 */ /* 0x020eb0000020f000 */
[----:B------:R-:W3:Y:S01]  /*0390*/  F2I.U32.TRUNC.NTZ R13, R20 ;  /* 0x00000014000d7305 */ /* 0x000ee2000020f000 */
[----:B0-----:R-:W-:Y:S04]  /*03a0*/  STG.E.U16 desc[UR6][R4.64], R17 ;  /* 0x0000001104007986 */ /* 0x001fe8000c101506 */
[----:B-1----:R-:W-:Y:S04]  /*03b0*/  STG.E.U16 desc[UR6][R6.64], R19 ;  /* 0x0000001306007986 */ /* 0x002fe8000c101506 */
[----:B--2---:R-:W-:Y:S04]  /*03c0*/  STG.E.U16 desc[UR6][R8.64], R11 ;  /* 0x0000000b08007986 */ /* 0x004fe8000c101506 */
[----:B---3--:R-:W-:Y:S01]  /*03d0*/  STG.E.U16 desc[UR6][R2.64], R13 ;  /* 0x0000000d02007986 */ /* 0x008fe2000c101506 */
[----:B------:R-:W-:Y:S05]  /*03e0*/  EXIT ;  /* 0x000000000000794d */ /* 0x000fea0003800000 */
.L_x_4:
        /* <DEDUP_REMOVED lines=9> */
.L_x_8:


//--------------------- .text._Z14transposeNaivePtPKt --------------------------
	.section	.text._Z14transposeNaivePtPKt,"ax",@progbits
	.align	128
        .global         _Z14transposeNaivePtPKt
        .type           _Z14transposeNaivePtPKt,@function
        .size           _Z14transposeNaivePtPKt,(.L_x_9 - _Z14transposeNaivePtPKt)
        .other          _Z14transposeNaivePtPKt,@"STO_CUDA_ENTRY STV_DEFAULT"
_Z14transposeNaivePtPKt:
.text._Z14transposeNaivePtPKt:
[----:B------:R-:W-:Y:S01]  /*0000*/  LDC R1, c[0x0][0x37c] ;  /* 0x0000df00ff017b82 */ /* 0x000fe20000000800 */
[----:B------:R-:W0:Y:S07]  /*0010*/  S2R R0, SR_CTAID.X ;  /* 0x0000000000007919 */ /* 0x000e2e0000002500 */
[----:B------:R-:W1:Y:S01]  /*0020*/  LDC R12, c[0x0][0x370] ;  /* 0x0000dc00ff0c7b82 */ /* 0x000e620000000800 */
[----:B------:R-:W2:Y:S01]  /*0030*/  LDCU.64 UR4, c[0x0][0x358] ;  /* 0x00006b00ff0477ac */ /* 0x000ea20008000a00 */
[----:B------:R-:W0:Y:S01]  /*0040*/  S2R R5, SR_TID.X ;  /* 0x0000000000057919 */ /* 0x000e220000002100 */
[----:B------:R-:W3:Y:S05]  /*0050*/  S2R R9, SR_CTAID.Y ;  /* 0x0000000000097919 */ /* 0x000eea0000002600 */
[----:B------:R-:W4:Y:S01]  /*0060*/  LDC.64 R2, c[0x0][0x388] ;  /* 0x0000e200ff027b82 */ /* 0x000f220000000a00 */
[----:B------:R-:W3:Y:S07]  /*0070*/  S2R R4, SR_TID.Y ;  /* 0x0000000000047919 */ /* 0x000eee0000002200 */
[----:B------:R-:W5:Y:S01]  /*0080*/  LDC.64 R6, c[0x0][0x380] ;  /* 0x0000e000ff067b82 */ /* 0x000f620000000a00 */
[----:B-1----:R-:W-:-:S02]  /*0090*/  SHF.L.U32 R8, R12, 0x5, RZ ;  /* 0x000000050c087819 */ /* 0x002fc400000006ff */
[----:B0-----:R-:W-:Y:S02]  /*00a0*/  LEA R0, R0, R5, 0x5 ;  /* 0x0000000500007211 */ /* 0x001fe400078e28ff */
[----:B---3--:R-:W-:-:S05]  /*00b0*/  LEA R9, R9, R4, 0x5 ;  /* 0x0000000409097211 */ /* 0x008fca00078e28ff */
[----:B------:R-:W-:-:S04]  /*00c0*/  IMAD R11, R9, R8, R0 ;  /* 0x00000008090b7224 */ /* 0x000fc800078e0200 */
[----:B----4-:R-:W-:-:S06]  /*00d0*/  IMAD.WIDE R4, R11, 0x2, R2 ;  /* 0x000000020b047825 */ /* 0x010fcc00078e0202 */
[----:B--2---:R-:W2:Y:S01]  /*00e0*/  LDG.E.U16 R5, desc[UR4][R4.64] ;  /* 0x0000000404057981 */ /* 0x004ea2000c1e1500 */
[----:B------:R-:W-:Y:S01]  /*00f0*/  IMAD R9, R0, R8, R9 ;  /* 0x0000000800097224 */ /* 0x000fe200078e0209 */
[----:B------:R-:W-:-:S03]  /*0100*/  LEA R13, R12, R11, 0x8 ;  /* 0x0000000b0c0d7211 */ /* 0x000fc600078e40ff */
[----:B-----5:R-:W-:-:S04]  /*0110*/  IMAD.WIDE R6, R9, 0x2, R6 ;  /* 0x0000000209067825 */ /* 0x020fc800078e0206 */
[----:B------:R-:W-:Y:S01]  /*0120*/  IMAD.WIDE R8, R13, 0x2, R2 ;  /* 0x000000020d087825 */ /* 0x000fe200078e0202 */
[----:B--2---:R-:W-:Y:S05]  /*0130*/  STG.E.U16 desc[UR4][R6.64], R5 ;  /* 0x0000000506007986 */ /* 0x004fea000c101504 */
[----:B------:R-:W2:Y:S01]  /*0140*/  LDG.E.U16 R9, desc[UR4][R8.64] ;  /* 0x0000000408097981 */ /* 0x000ea2000c1e1500 */
[----:B------:R-:W-:-:S05]  /*0150*/  LEA R13, R12, R11, 0x9 ;  /* 0x0000000b0c0d7211 */ /* 0x000fca00078e48ff */
[--C-:B------:R-:W-:Y:S01]  /*0160*/  IMAD.WIDE R10, R13, 0x2, R2.reuse ;  /* 0x000000020d0a7825 */ /* 0x100fe200078e0202 */
[----:B------:R-:W-:Y:S01]  /*0170*/  LEA R13, R12, R13, 0x8 ;  /* 0x0000000d0c0d7211 */ /* 0x000fe200078e40ff */
[----:B--2---:R-:W-:Y:S04]  /*0180*/  STG.E.U16 desc[UR4][R6.64+0x10], R9 ;  /* 0x0000100906007986 */ /* 0x004fe8000c101504 */
[----:B------:R-:W2:Y:S01]  /*0190*/  LDG.E.U16 R11, desc[UR4][R10.64] ;  /* 0x000000040a0b7981 */ /* 0x000ea2000c1e1500 */
[----:B------:R-:W-:-:S03]  /*01a0*/  IMAD.WIDE R2, R13, 0x2, R2 ;  /* 0x000000020d027825 */ /* 0x000fc600078e0202 */
[----:B--2---:R-:W-:Y:S04]  /*01b0*/  STG.E.U16 desc[UR4][R6.64+0x20], R11 ;  /* 0x0000200b06007986 */ /* 0x004fe8000c101504 */
[----:B------:R-:W2:Y:S04]  /*01c0*/  LDG.E.U16 R3, desc[UR4][R2.64] ;  /* 0x0000000402037981 */ /* 0x000ea8000c1e1500 */
[----:B--2---:R-:W-:Y:S01]  /*01d0*/  STG.E.U16 desc[UR4][R6.64+0x30], R3 ;  /* 0x0000300306007986 */ /* 0x004fe2000c101504 */
[----:B------:R-:W-:Y:S05]  /*01e0*/  EXIT ;  /* 0x000000000000794d */ /* 0x000fea0003800000 */
.L_x_5:
        /* <DEDUP_REMOVED lines=9> */
.L_x_9:


//--------------------- .nv.shared._Z9transposePtS_ii --------------------------
	.section	.nv.shared._Z9transposePtS_ii,"aw",@nobits
	.sectionflags	@""
	.align	16
	.zero		1024


//--------------------- .nv.shared.reserved.0     --------------------------
	.section	.nv.shared.reserved.0,"aw",@nobits
	.weak		__nv_reservedSMEM_offset_0_alias
	.size		__nv_reservedSMEM_offset_0_alias, 0, 64
	.other		__nv_reservedSMEM_offset_0_alias,@"STO_CUDA_RESERVED_SHARED STV_DEFAULT"
__nv_reservedSMEM_offset_0_alias:
	.zero		0
	.zero		64


//--------------------- .nv.shared._Z18TransposeSharedMemPtPKt --------------------------
	.section	.nv.shared._Z18TransposeSharedMemPtPKt,"aw",@nobits
	.sectionflags	@""
	.align	16
.nv.shared._Z18TransposeSharedMemPtPKt:
	.zero		5120


//--------------------- .nv.shared._Z18transposeCoalescedPtPKt --------------------------
	.section	.nv.shared._Z18transposeCoalescedPtPKt,"aw",@nobits
	.sectionflags	@""
	.align	16
.nv.shared._Z18transposeCoalescedPtPKt:
	.zero		5120


//--------------------- .nv.shared._Z14transposeNaivePtPKt --------------------------
	.section	.nv.shared._Z14transposeNaivePtPKt,"aw",@nobits
	.sectionflags	@""
	.align	16
	.zero		1024


//--------------------- .nv.constant0._Z9transposePtS_ii --------------------------
	.section	.nv.constant0._Z9transposePtS_ii,"a",@progbits
	.sectionflags	@""
	.align	4
.nv.constant0._Z9transposePtS_ii:
	.zero		920


//--------------------- .nv.constant0._Z18TransposeSharedMemPtPKt --------------------------
	.section	.nv.constant0._Z18TransposeSharedMemPtPKt,"a",@progbits
	.sectionflags	@""
	.align	4
.nv.constant0._Z18TransposeSharedMemPtPKt:
	.zero		912


//--------------------- .nv.constant0._Z18transposeCoalescedPtPKt --------------------------
	.section	.nv.constant0._Z18transposeCoalescedPtPKt,"a",@progbits
	.sectionflags	@""
	.align	4
.nv.constant0._Z18transposeCoalescedPtPKt:
	.zero		912


//--------------------- .nv.constant0._Z14transposeNaivePtPKt --------------------------
	.section	.nv.constant0._Z14transposeNaivePtPKt,"a",@progbits
	.sectionflags	@""
	.align	4
.nv.constant0._Z14transposeNaivePtPKt:
	.zero		912


//--------------------- SYMBOLS --------------------------

	.type		.nv.reservedSmem.offset0,@object
	.size		.nv.reservedSmem.offset0,0x4
	.type		.nv.reservedSmem.cap,@object
	.size		.nv.reservedSmem.cap,0x4
